//
// Generated by NVIDIA NVVM Compiler
//
// Compiler Build ID: CL-36424714
// Cuda compilation tools, release 13.0, V13.0.88
// Based on NVVM 20.0.0
//

.version 9.0
.target sm_100
.address_size 64

	// .globl	_Z13addVectorsGPUPfS_S_i

.visible .entry _Z13addVectorsGPUPfS_S_i(
	.param .u64 .ptr .align 1 _Z13addVectorsGPUPfS_S_i_param_0,
	.param .u64 .ptr .align 1 _Z13addVectorsGPUPfS_S_i_param_1,
	.param .u64 .ptr .align 1 _Z13addVectorsGPUPfS_S_i_param_2,
	.param .u32 _Z13addVectorsGPUPfS_S_i_param_3
)
{
	.reg .pred 	%p<2>;
	.reg .b32 	%r<6>;
	.reg .b32 	%f<4>;
	.reg .b64 	%rd<11>;

	ld.param.u64 	%rd1, [_Z13addVectorsGPUPfS_S_i_param_0];
	ld.param.u64 	%rd2, [_Z13addVectorsGPUPfS_S_i_param_1];
	ld.param.u64 	%rd3, [_Z13addVectorsGPUPfS_S_i_param_2];
	ld.param.u32 	%r2, [_Z13addVectorsGPUPfS_S_i_param_3];
	mov.u32 	%r3, %tid.x;
	mov.u32 	%r4, %ctaid.x;
	mov.u32 	%r5, %ntid.x;
	mad.lo.s32 	%r1, %r4, %r5, %r3;
	setp.ge.s32 	%p1, %r1, %r2;
	@%p1 bra 	$L__BB0_2;
	cvta.to.global.u64 	%rd4, %rd1;
	cvta.to.global.u64 	%rd5, %rd2;
	cvta.to.global.u64 	%rd6, %rd3;
	mul.wide.s32 	%rd7, %r1, 4;
	add.s64 	%rd8, %rd4, %rd7;
	ld.global.f32 	%f1, [%rd8];
	add.s64 	%rd9, %rd5, %rd7;
	ld.global.f32 	%f2, [%rd9];
	add.f32 	%f3, %f1, %f2;
	add.s64 	%rd10, %rd6, %rd7;
	st.global.f32 	[%rd10], %f3;
$L__BB0_2:
	ret;

}


// ===== COMPILED SASS (sm_100) =====

	.target	sm_100

	.elftype	@"ET_EXEC"


//--------------------- .note.nv.tkinfo           --------------------------
	.section	.note.nv.tkinfo,"",@"SHT_NOTE"
	.sectionflags	@"SHF_NOTE_NV_TKINFO"
	.tkinfo
        /*0018*/ 	.word	0x00000002
        /*0030*/ 	.string	""
        /*0030*/ 	.string	"ptxas"
        /*0030*/ 	.string	"Cuda compilation tools, release 13.0, V13.0.88"
        /*0030*/ 	.string	"Build cuda_13.0.r13.0/compiler.36424714_0"
        /*0030*/ 	.string	"-arch sm_100 -m 64 "



//--------------------- .note.nv.cuinfo           --------------------------
	.section	.note.nv.cuinfo,"",@"SHT_NOTE"
	.sectionflags	@"SHF_NOTE_NV_CUINFO"
        /*0018*/ 	.short	0x0002
        /*001a*/ 	.short	0x0064
        /*001c*/ 	.short	0x0082
	.zero		2


//--------------------- .nv.info                  --------------------------
	.section	.nv.info,"",@"SHT_CUDA_INFO"
	.align	4


	//----- nvinfo : EIATTR_REGCOUNT
	.align		4
        /*0000*/ 	.byte	0x04, 0x2f
        /*0002*/ 	.short	(.L_1 - .L_0)
	.align		4
.L_0:
        /*0004*/ 	.word	index@(_Z13addVectorsGPUPfS_S_i)
        /*0008*/ 	.word	0x0000000c


	//----- nvinfo : EIATTR_FRAME_SIZE
	.align		4
.L_1:
        /*000c*/ 	.byte	0x04, 0x11
        /*000e*/ 	.short	(.L_3 - .L_2)
	.align		4
.L_2:
        /*0010*/ 	.word	index@(_Z13addVectorsGPUPfS_S_i)
        /*0014*/ 	.word	0x00000000


	//----- nvinfo : EIATTR_MIN_STACK_SIZE
	.align		4
.L_3:
        /*0018*/ 	.byte	0x04, 0x12
        /*001a*/ 	.short	(.L_5 - .L_4)
	.align		4
.L_4:
        /*001c*/ 	.word	index@(_Z13addVectorsGPUPfS_S_i)
        /*0020*/ 	.word	0x00000000
.L_5:


//--------------------- .nv.compat                --------------------------
	.section	.nv.compat,"",@"SHT_CUDA_COMPAT_INFO"
	.align	4
        /*0000*/ 	.byte	0x02, 0x09, 0x00, 0x00, 0x02, 0x02, 0x01, 0x00, 0x02, 0x05, 0x05, 0x00, 0x03, 0x07, 0x01, 0x01
        /*0010*/ 	.byte	0x02, 0x03, 0x00, 0x00, 0x02, 0x06, 0x01, 0x00, 0x04, 0x0b, 0x08, 0x00, 0x09, 0x00, 0x00, 0x00
        /*0020*/ 	.byte	0x00, 0x00, 0x00, 0x00


//--------------------- .nv.info._Z13addVectorsGPUPfS_S_i --------------------------
	.section	.nv.info._Z13addVectorsGPUPfS_S_i,"",@"SHT_CUDA_INFO"
	.sectionflags	@""
	.align	4


	//----- nvinfo : EIATTR_CUDA_API_VERSION
	.align		4
        /*0000*/ 	.byte	0x04, 0x37
        /*0002*/ 	.short	(.L_7 - .L_6)
.L_6:
        /*0004*/ 	.word	0x00000082


	//----- nvinfo : EIATTR_KPARAM_INFO
	.align		4
.L_7:
        /*0008*/ 	.byte	0x04, 0x17
        /*000a*/ 	.short	(.L_9 - .L_8)
.L_8:
        /*000c*/ 	.word	0x00000000
        /*0010*/ 	.short	0x0003
        /*0012*/ 	.short	0x0018
        /*0014*/ 	.byte	0x00, 0xf0, 0x11, 0x00


	//----- nvinfo : EIATTR_KPARAM_INFO
	.align		4
.L_9:
        /*0018*/ 	.byte	0x04, 0x17
        /*001a*/ 	.short	(.L_11 - .L_10)
.L_10:
        /*001c*/ 	.word	0x00000000
        /*0020*/ 	.short	0x0002
        /*0022*/ 	.short	0x0010
        /*0024*/ 	.byte	0x00, 0xf5, 0x21, 0x00


	//----- nvinfo : EIATTR_KPARAM_INFO
	.align		4
.L_11:
        /*0028*/ 	.byte	0x04, 0x17
        /*002a*/ 	.short	(.L_13 - .L_12)
.L_12:
        /*002c*/ 	.word	0x00000000
        /*0030*/ 	.short	0x0001
        /*0032*/ 	.short	0x0008
        /*0034*/ 	.byte	0x00, 0xf5, 0x21, 0x00


	//----- nvinfo : EIATTR_KPARAM_INFO
	.align		4
.L_13:
        /*0038*/ 	.byte	0x04, 0x17
        /*003a*/ 	.short	(.L_15 - .L_14)
.L_14:
        /*003c*/ 	.word	0x00000000
        /*0040*/ 	.short	0x0000
        /*0042*/ 	.short	0x0000
        /*0044*/ 	.byte	0x00, 0xf5, 0x21, 0x00


	//----- nvinfo : EIATTR_SPARSE_MMA_MASK
	.align		4
.L_15:
        /*0048*/ 	.byte	0x03, 0x50
        /*004a*/ 	.short	0x0000


	//----- nvinfo : EIATTR_MAXREG_COUNT
	.align		4
        /*004c*/ 	.byte	0x03, 0x1b
        /*004e*/ 	.short	0x00ff


	//----- nvinfo : EIATTR_MERCURY_ISA_VERSION
	.align		4
        /*0050*/ 	.byte	0x03, 0x5f
        /*0052*/ 	.short	0x0101


	//----- nvinfo : EIATTR_VRC_CTA_INIT_COUNT
	.align		4
        /*0054*/ 	.byte	0x02, 0x4a
	.zero		1
	.zero		1


	//----- nvinfo : EIATTR_EXIT_INSTR_OFFSETS
	.align		4
        /*0058*/ 	.byte	0x04, 0x1c
        /*005a*/ 	.short	(.L_17 - .L_16)


	//   ....[0]....
.L_16:
        /*005c*/ 	.word	0x00000070


	//   ....[1]....
        /*0060*/ 	.word	0x00000130


	//----- nvinfo : EIATTR_CBANK_PARAM_SIZE
	.align		4
.L_17:
        /*0064*/ 	.byte	0x03, 0x19
        /*0066*/ 	.short	0x001c


	//----- nvinfo : EIATTR_PARAM_CBANK
	.align		4
        /*0068*/ 	.byte	0x04, 0x0a
        /*006a*/ 	.short	(.L_19 - .L_18)
	.align		4
.L_18:
        /*006c*/ 	.word	index@(.nv.constant0._Z13addVectorsGPUPfS_S_i)
        /*0070*/ 	.short	0x0380
        /*0072*/ 	.short	0x001c


	//----- nvinfo : EIATTR_SW_WAR
	.align		4
.L_19:
        /*0074*/ 	.byte	0x04, 0x36
        /*0076*/ 	.short	(.L_21 - .L_20)
.L_20:
        /*0078*/ 	.word	0x00000008
.L_21:


//--------------------- .nv.callgraph             --------------------------
	.section	.nv.callgraph,"",@"SHT_CUDA_CALLGRAPH"
	.align	4
	.sectionentsize	8
	.align		4
        /*0000*/ 	.word	0x00000000
	.align		4
        /*0004*/ 	.word	0xffffffff
	.align		4
        /*0008*/ 	.word	0x00000000
	.align		4
        /*000c*/ 	.word	0xfffffffe
	.align		4
        /*0010*/ 	.word	0x00000000
	.align		4
        /*0014*/ 	.word	0xfffffffd
	.align		4
        /*0018*/ 	.word	0x00000000
	.align		4
        /*001c*/ 	.word	0xfffffffc


//--------------------- .text._Z13addVectorsGPUPfS_S_i --------------------------
	.section	.text._Z13addVectorsGPUPfS_S_i,"ax",@progbits
	.align	128
        .global         _Z13addVectorsGPUPfS_S_i
        .type           _Z13addVectorsGPUPfS_S_i,@function
        .size           _Z13addVectorsGPUPfS_S_i,(.L_x_1 - _Z13addVectorsGPUPfS_S_i)
        .other          _Z13addVectorsGPUPfS_S_i,@"STO_CUDA_ENTRY STV_DEFAULT"
_Z13addVectorsGPUPfS_S_i:
.text._Z13addVectorsGPUPfS_S_i:
[----:B------:R-:W-:Y:S01]  /*0000*/  LDC R1, c[0x0][0x37c] ;  /* 0x0000df00ff017b82 */ /* 0x000fe20000000800 */
[----:B------:R-:W0:Y:S07]  /*0010*/  S2R R9, SR_TID.X ;  /* 0x0000000000097919 */ /* 0x000e2e0000002100 */
[----:B------:R-:W0:Y:S01]  /*0020*/  S2UR UR4, SR_CTAID.X ;  /* 0x00000000000479c3 */ /* 0x000e220000002500 */
[----:B------:R-:W1:Y:S07]  /*0030*/  LDCU UR5, c[0x0][0x398] ;  /* 0x00007300ff0577ac */ /* 0x000e6e0008000800 */
[----:B------:R-:W0:Y:S02]  /*0040*/  LDC R0, c[0x0][0x360] ;  /* 0x0000d800ff007b82 */ /* 0x000e240000000800 */
[----:B0-----:R-:W-:-:S05]  /*0050*/  IMAD R9, R0, UR4, R9 ;  /* 0x0000000400097c24 */ /* 0x001fca000f8e0209 */
[----:B-1----:R-:W-:-:S13]  /*0060*/  ISETP.GE.AND P0, PT, R9, UR5, PT ;  /* 0x0000000509007c0c */ /* 0x002fda000bf06270 */
[----:B------:R-:W-:Y:S05]  /*0070*/  @P0 EXIT ;  /* 0x000000000000094d */ /* 0x000fea0003800000 */
[----:B------:R-:W0:Y:S01]  /*0080*/  LDC.64 R2, c[0x0][0x380] ;  /* 0x0000e000ff027b82 */ /* 0x000e220000000a00 */
[----:B------:R-:W1:Y:S07]  /*0090*/  LDCU.64 UR4, c[0x0][0x358] ;  /* 0x00006b00ff0477ac */ /* 0x000e6e0008000a00 */
[----:B------:R-:W2:Y:S08]  /*00a0*/  LDC.64 R4, c[0x0][0x388] ;  /* 0x0000e200ff047b82 */ /* 0x000eb00000000a00 */
[----:B------:R-:W3:Y:S01]  /*00b0*/  LDC.64 R6, c[0x0][0x390] ;  /* 0x0000e400ff067b82 */ /* 0x000ee20000000a00 */
[----:B0-----:R-:W-:-:S06]  /*00c0*/  IMAD.WIDE R2, R9, 0x4, R2 ;  /* 0x0000000409027825 */ /* 0x001fcc00078e0202 */
[----:B-1----:R-:W4:Y:S01]  /*00d0*/  LDG.E R2, desc[UR4][R2.64] ;  /* 0x0000000402027981 */ /* 0x002f22000c1e1900 */
[----:B--2---:R-:W-:-:S06]  /*00e0*/  IMAD.WIDE R4, R9, 0x4, R4 ;  /* 0x0000000409047825 */ /* 0x004fcc00078e0204 */
[----:B------:R-:W4:Y:S01]  /*00f0*/  LDG.E R5, desc[UR4][R4.64] ;  /* 0x0000000404057981 */ /* 0x000f22000c1e1900 */
[----:B---3--:R-:W-:-:S04]  /*0100*/  IMAD.WIDE R6, R9, 0x4, R6 ;  /* 0x0000000409067825 */ /* 0x008fc800078e0206 */
[----:B----4-:R-:W-:-:S05]  /*0110*/  FADD R9, R2, R5 ;  /* 0x0000000502097221 */ /* 0x010fca0000000000 */
[----:B------:R-:W-:Y:S01]  /*0120*/  STG.E desc[UR4][R6.64], R9 ;  /* 0x0000000906007986 */ /* 0x000fe2000c101904 */
[----:B------:R-:W-:Y:S05]  /*0130*/  EXIT ;  /* 0x000000000000794d */ /* 0x000fea0003800000 */
.L_x_0:
[----:B------:R-:W-:-:S00]  /*0140*/  BRA `(.L_x_0) ;  /* 0xfffffffc00fc7947 */ /* 0x000fc0000383ffff */
[----:B------:R-:W-:-:S00]  /*0150*/  NOP ;  /* 0x0000000000007918 */ /* 0x000fc00000000000 */
        /* <DEDUP_REMOVED lines=10> */
.L_x_1:


//--------------------- .nv.shared.reserved.0     --------------------------
	.section	.nv.shared.reserved.0,"aw",@nobits
	.weak		__nv_reservedSMEM_offset_0_alias
	.size		__nv_reservedSMEM_offset_0_alias, 0, 64
	.other		__nv_reservedSMEM_offset_0_alias,@"STO_CUDA_RESERVED_SHARED STV_DEFAULT"
__nv_reservedSMEM_offset_0_alias:
	.zero		0
	.zero		64


//--------------------- .nv.constant0._Z13addVectorsGPUPfS_S_i --------------------------
	.section	.nv.constant0._Z13addVectorsGPUPfS_S_i,"a",@progbits
	.sectionflags	@""
	.align	4
.nv.constant0._Z13addVectorsGPUPfS_S_i:
	.zero		924


//--------------------- SYMBOLS --------------------------

	.type		.nv.reservedSmem.offset0,@object
	.size		.nv.reservedSmem.offset0,0x4
